	.headerflags	@"EF_CUDA_TEXMODE_UNIFIED EF_CUDA_64BIT_ADDRESS EF_CUDA_ACCELERATORS EF_CUDA_SM90 EF_CUDA_VIRTUAL_SM(EF_CUDA_SM90)"
	.elftype	@"ET_EXEC"


//--------------------- .nv.info                  --------------------------
	.section	.nv.info,"",@"SHT_CUDA_INFO"
	.align	4


	//----- nvinfo : EIATTR_REGCOUNT
	.align		4
        /*0000*/ 	.byte	0x04, 0x2f
        /*0002*/ 	.short	(.L_1 - .L_0)
	.align		4
.L_0:
        /*0004*/ 	.word	index@(triton_poi_fused_cat_29)
        /*0008*/ 	.word	0x00000024


	//----- nvinfo : EIATTR_MIN_STACK_SIZE
	.align		4
.L_1:
        /*000c*/ 	.byte	0x04, 0x12
        /*000e*/ 	.short	(.L_3 - .L_2)
	.align		4
.L_2:
        /*0010*/ 	.word	index@(triton_poi_fused_cat_29)
        /*0014*/ 	.word	0x00000000


	//----- nvinfo : EIATTR_FRAME_SIZE
	.align		4
.L_3:
        /*0018*/ 	.byte	0x04, 0x11
        /*001a*/ 	.short	(.L_5 - .L_4)
	.align		4
.L_4:
        /*001c*/ 	.word	index@(triton_poi_fused_cat_29)
        /*0020*/ 	.word	0x00000000


	//----- nvinfo : EIATTR_MIN_STACK_SIZE
	.align		4
.L_5:
        /*0024*/ 	.byte	0x04, 0x12
        /*0026*/ 	.short	(.L_7 - .L_6)
	.align		4
.L_6:
        /*0028*/ 	.word	index@(triton_poi_fused_cat_29)
        /*002c*/ 	.word	0x00000000
.L_7:


//--------------------- .nv.info.triton_poi_fused_cat_29 --------------------------
	.section	.nv.info.triton_poi_fused_cat_29,"",@"SHT_CUDA_INFO"
	.sectionflags	@""
	.align	4


	//----- nvinfo : EIATTR_CUDA_API_VERSION
	.align		4
        /*0000*/ 	.byte	0x04, 0x37
        /*0002*/ 	.short	(.L_9 - .L_8)
.L_8:
        /*0004*/ 	.word	0x0000007c


	//----- nvinfo : EIATTR_KPARAM_INFO
	.align		4
.L_9:
        /*0008*/ 	.byte	0x04, 0x17
        /*000a*/ 	.short	(.L_11 - .L_10)
.L_10:
        /*000c*/ 	.word	0x00000000
        /*0010*/ 	.short	0x0005
        /*0012*/ 	.short	0x0028
        /*0014*/ 	.byte	0x00, 0xf0, 0x11, 0x00


	//----- nvinfo : EIATTR_KPARAM_INFO
	.align		4
.L_11:
        /*0018*/ 	.byte	0x04, 0x17
        /*001a*/ 	.short	(.L_13 - .L_12)
.L_12:
        /*001c*/ 	.word	0x00000000
        /*0020*/ 	.short	0x0004
        /*0022*/ 	.short	0x0020
        /*0024*/ 	.byte	0x00, 0xf4, 0x21, 0x00


	//----- nvinfo : EIATTR_KPARAM_INFO
	.align		4
.L_13:
        /*0028*/ 	.byte	0x04, 0x17
        /*002a*/ 	.short	(.L_15 - .L_14)
.L_14:
        /*002c*/ 	.word	0x00000000
        /*0030*/ 	.short	0x0003
        /*0032*/ 	.short	0x0018
        /*0034*/ 	.byte	0x00, 0xf4, 0x21, 0x00


	//----- nvinfo : EIATTR_KPARAM_INFO
	.align		4
.L_15:
        /*0038*/ 	.byte	0x04, 0x17
        /*003a*/ 	.short	(.L_17 - .L_16)
.L_16:
        /*003c*/ 	.word	0x00000000
        /*0040*/ 	.short	0x0002
        /*0042*/ 	.short	0x0010
        /*0044*/ 	.byte	0x00, 0xf4, 0x21, 0x00


	//----- nvinfo : EIATTR_KPARAM_INFO
	.align		4
.L_17:
        /*0048*/ 	.byte	0x04, 0x17
        /*004a*/ 	.short	(.L_19 - .L_18)
.L_18:
        /*004c*/ 	.word	0x00000000
        /*0050*/ 	.short	0x0001
        /*0052*/ 	.short	0x0008
        /*0054*/ 	.byte	0x00, 0xf4, 0x21, 0x00


	//----- nvinfo : EIATTR_KPARAM_INFO
	.align		4
.L_19:
        /*0058*/ 	.byte	0x04, 0x17
        /*005a*/ 	.short	(.L_21 - .L_20)
.L_20:
        /*005c*/ 	.word	0x00000000
        /*0060*/ 	.short	0x0000
        /*0062*/ 	.short	0x0000
        /*0064*/ 	.byte	0x00, 0xf4, 0x21, 0x00


	//----- nvinfo : EIATTR_SPARSE_MMA_MASK
	.align		4
.L_21:
        /*0068*/ 	.byte	0x03, 0x50
        /*006a*/ 	.short	0x0000


	//----- nvinfo : EIATTR_MAXREG_COUNT
	.align		4
        /*006c*/ 	.byte	0x03, 0x1b
        /*006e*/ 	.short	0x00ff


	//----- nvinfo : EIATTR_EXIT_INSTR_OFFSETS
	.align		4
        /*0070*/ 	.byte	0x04, 0x1c
        /*0072*/ 	.short	(.L_23 - .L_22)


	//   ....[0]....
.L_22:
        /*0074*/ 	.word	0x00000d10


	//   ....[1]....
        /*0078*/ 	.word	0x00000d30


	//----- nvinfo : EIATTR_REQNTID
	.align		4
.L_23:
        /*007c*/ 	.byte	0x04, 0x10
        /*007e*/ 	.short	(.L_25 - .L_24)
.L_24:
        /*0080*/ 	.word	0x00000080
        /*0084*/ 	.word	0x00000001
        /*0088*/ 	.word	0x00000001


	//----- nvinfo : EIATTR_CBANK_PARAM_SIZE
	.align		4
.L_25:
        /*008c*/ 	.byte	0x03, 0x19
        /*008e*/ 	.short	0x002c


	//----- nvinfo : EIATTR_PARAM_CBANK
	.align		4
        /*0090*/ 	.byte	0x04, 0x0a
        /*0092*/ 	.short	(.L_27 - .L_26)
	.align		4
.L_26:
        /*0094*/ 	.word	index@(.nv.constant0.triton_poi_fused_cat_29)
        /*0098*/ 	.short	0x0210
        /*009a*/ 	.short	0x002c


	//----- nvinfo : EIATTR_SW_WAR
	.align		4
.L_27:
        /*009c*/ 	.byte	0x04, 0x36
        /*009e*/ 	.short	(.L_29 - .L_28)
.L_28:
        /*00a0*/ 	.word	0x00000008
.L_29:


//--------------------- .nv.callgraph             --------------------------
	.section	.nv.callgraph,"",@"SHT_CUDA_CALLGRAPH"
	.align	4
	.sectionentsize	8
	.align		4
        /*0000*/ 	.word	0x00000000
	.align		4
        /*0004*/ 	.word	0xffffffff
	.align		4
        /*0008*/ 	.word	0x00000000
	.align		4
        /*000c*/ 	.word	0xfffffffe
	.align		4
        /*0010*/ 	.word	0x00000000
	.align		4
        /*0014*/ 	.word	0xfffffffd
	.align		4
        /*0018*/ 	.word	0x00000000
	.align		4
        /*001c*/ 	.word	0xfffffffc


//--------------------- .text.triton_poi_fused_cat_29 --------------------------
	.section	.text.triton_poi_fused_cat_29,"ax",@progbits
	.align	128
        .global         triton_poi_fused_cat_29
        .type           triton_poi_fused_cat_29,@function
        .size           triton_poi_fused_cat_29,(.L_x_1 - triton_poi_fused_cat_29)
        .other          triton_poi_fused_cat_29,@"STO_CUDA_ENTRY STV_DEFAULT"
triton_poi_fused_cat_29:
.text.triton_poi_fused_cat_29:
[----:B------:R-:W0:Y:S02]  /*0000*/  LDC R1, c[0x0][0x28] ;  /* 0x00000a00ff017b82 */ /* 0x000e240000000800 */
[----:B------:R-:W1:Y:S01]  /*0010*/  S2R R0, SR_TID.X ;  /* 0x0000000000007919 */ /* 0x000e620000002100 */
[----:B------:R-:W2:Y:S01]  /*0020*/  LDC.64 R26, c[0x0][0x228] ;  /* 0x00008a00ff1a7b82 */ /* 0x000ea20000000a00 */
[----:B------:R-:W-:Y:S01]  /*0030*/  ULDC.64 UR6, c[0x0][0x220] ;  /* 0x0000880000067ab9 */ /* 0x000fe20000000a00 */
[----:B------:R-:W-:Y:S01]  /*0040*/  CS2R R16, SRZ ;  /* 0x0000000000107805 */ /* 0x000fe2000001ff00 */
[----:B------:R-:W3:Y:S01]  /*0050*/  S2R R5, SR_CTAID.X ;  /* 0x0000000000057919 */ /* 0x000ee20000002500 */
[----:B------:R-:W-:Y:S02]  /*0060*/  CS2R R18, SRZ ;  /* 0x0000000000127805 */ /* 0x000fe4000001ff00 */
[----:B------:R-:W-:Y:S02]  /*0070*/  CS2R R12, SRZ ;  /* 0x00000000000c7805 */ /* 0x000fe4000001ff00 */
[----:B------:R-:W-:Y:S01]  /*0080*/  CS2R R14, SRZ ;  /* 0x00000000000e7805 */ /* 0x000fe2000001ff00 */
[----:B------:R-:W-:Y:S01]  /*0090*/  ULDC.64 UR4, c[0x0][0x208] ;  /* 0x0000820000047ab9 */ /* 0x000fe20000000a00 */
[----:B------:R-:W4:Y:S08]  /*00a0*/  LDC.64 R24, c[0x0][0x210] ;  /* 0x00008400ff187b82 */ /* 0x000f300000000a00 */
[----:B------:R-:W5:Y:S01]  /*00b0*/  LDC.64 R30, c[0x0][0x218] ;  /* 0x00008600ff1e7b82 */ /* 0x000f620000000a00 */
[----:B-1----:R-:W-:Y:S01]  /*00c0*/  IMAD.SHL.U32 R0, R0, 0x4, RZ ;  /* 0x0000000400007824 */ /* 0x002fe200078e00ff */
[----:B---3--:R-:W-:-:S04]  /*00d0*/  SHF.R.S32.HI R7, RZ, 0x15, R5 ;  /* 0x00000015ff077819 */ /* 0x008fc80000011405 */
[----:B------:R-:W-:Y:S02]  /*00e0*/  LOP3.LUT R0, R0, 0x1fc, RZ, 0xc0, !PT ;  /* 0x000001fc00007812 */ /* 0x000fe400078ec0ff */
[----:B------:R-:W-:-:S03]  /*00f0*/  SGXT R7, R7, 0x1 ;  /* 0x000000010707781a */ /* 0x000fc60000000200 */
[----:B------:R-:W-:-:S04]  /*0100*/  IMAD R0, R5, 0x400, R0 ;  /* 0x0000040005007824 */ /* 0x000fc800078e0200 */
[----:B------:R-:W-:Y:S01]  /*0110*/  VIADD R22, R0, 0x200 ;  /* 0x0000020000167836 */ /* 0x000fe20000000000 */
[----:B------:R-:W-:-:S04]  /*0120*/  SHF.R.S32.HI R3, RZ, 0x1f, R0 ;  /* 0x0000001fff037819 */ /* 0x000fc80000011400 */
[----:B------:R-:W-:Y:S02]  /*0130*/  LEA.HI R3, R3, R0, RZ, 0x9 ;  /* 0x0000000003037211 */ /* 0x000fe400078f48ff */
[----:B------:R-:W-:Y:S02]  /*0140*/  LEA.HI R7, R7, R22, RZ, 0x9 ;  /* 0x0000001607077211 */ /* 0x000fe400078f48ff */
[----:B------:R-:W-:Y:S02]  /*0150*/  LOP3.LUT R5, R3, 0xfffffe00, RZ, 0xc0, !PT ;  /* 0xfffffe0003057812 */ /* 0x000fe400078ec0ff */
[----:B------:R-:W-:-:S03]  /*0160*/  SHF.R.S32.HI R2, RZ, 0x9, R3 ;  /* 0x00000009ff027819 */ /* 0x000fc60000011403 */
[----:B------:R-:W-:Y:S02]  /*0170*/  IMAD.IADD R3, R0, 0x1, -R5 ;  /* 0x0000000100037824 */ /* 0x000fe400078e0a05 */
[----:B------:R-:W-:Y:S01]  /*0180*/  IMAD.SHL.U32 R4, R2, 0x100, RZ ;  /* 0x0000010002047824 */ /* 0x000fe200078e00ff */
[----:B------:R-:W-:Y:S01]  /*0190*/  SHF.R.S32.HI R2, RZ, 0x9, R7 ;  /* 0x00000009ff027819 */ /* 0x000fe20000011407 */
[C---:B--2---:R-:W-:Y:S01]  /*01a0*/  IMAD.WIDE R26, R3.reuse, 0x4, R26 ;  /* 0x00000004031a7825 */ /* 0x044fe200078e021a */
[----:B------:R-:W-:Y:S02]  /*01b0*/  SHF.R.S32.HI R21, RZ, 0x1f, R3 ;  /* 0x0000001fff157819 */ /* 0x000fe40000011403 */
[----:B------:R-:W-:Y:S01]  /*01c0*/  IADD3 R6, P0, R3, R4, RZ ;  /* 0x0000000403067210 */ /* 0x000fe20007f1e0ff */
[----:B------:R-:W-:Y:S01]  /*01d0*/  IMAD.SHL.U32 R2, R2, 0x100, RZ ;  /* 0x0000010002027824 */ /* 0x000fe200078e00ff */
[C---:B------:R-:W-:Y:S01]  /*01e0*/  ISETP.GE.AND P1, PT, R3.reuse, 0x100, PT ;  /* 0x000001000300780c */ /* 0x040fe20003f26270 */
[C---:B------:R-:W-:Y:S01]  /*01f0*/  IMAD.IADD R29, R3.reuse, 0x1, R4 ;  /* 0x00000001031d7824 */ /* 0x040fe200078e0204 */
[----:B------:R-:W-:Y:S01]  /*0200*/  LEA.HI.X.SX32 R7, R4, R21, 0x1, P0 ;  /* 0x0000001504077211 */ /* 0x000fe200000f0eff */
[----:B------:R-:W-:Y:S01]  /*0210*/  IMAD.IADD R5, R3, 0x1, R2 ;  /* 0x0000000103057824 */ /* 0x000fe200078e0202 */
[----:B------:R-:W-:Y:S01]  /*0220*/  LEA R10, P0, R6, UR6, 0x2 ;  /* 0x00000006060a7c11 */ /* 0x000fe2000f8010ff */
[----:B----4-:R-:W-:Y:S01]  /*0230*/  IMAD.WIDE R28, R29, 0x4, R24 ;  /* 0x000000041d1c7825 */ /* 0x010fe200078e0218 */
[----:B------:R-:W-:-:S02]  /*0240*/  ISETP.LT.AND P3, PT, R22, 0x70800, !P1 ;  /* 0x000708001600780c */ /* 0x000fc40004f61270 */
[----:B------:R-:W-:Y:S01]  /*0250*/  LEA.HI.X R11, R6, UR7, R7, 0x2, P0 ;  /* 0x00000007060b7c11 */ /* 0x000fe200080f1407 */
[----:B------:R-:W-:Y:S01]  /*0260*/  IMAD.WIDE R24, R5, 0x4, R24 ;  /* 0x0000000405187825 */ /* 0x000fe200078e0218 */
[----:B------:R-:W-:-:S04]  /*0270*/  ISETP.GT.AND P0, PT, R3, 0xff, PT ;  /* 0x000000ff0300780c */ /* 0x000fc80003f04270 */
[----:B------:R-:W-:Y:S02]  /*0280*/  ISETP.LT.AND P2, PT, R0, 0x70800, P0 ;  /* 0x000708000000780c */ /* 0x000fe40000741270 */
[----:B------:R-:W-:Y:S02]  /*0290*/  CS2R R4, SRZ ;  /* 0x0000000000047805 */ /* 0x000fe4000001ff00 */
[----:B------:R-:W-:Y:S02]  /*02a0*/  CS2R R6, SRZ ;  /* 0x0000000000067805 */ /* 0x000fe4000001ff00 */
[----:B------:R-:W-:Y:S01]  /*02b0*/  CS2R R8, SRZ ;  /* 0x0000000000087805 */ /* 0x000fe2000001ff00 */
[----:B-----5:R-:W-:-:S03]  /*02c0*/  IMAD.WIDE R30, R3, 0x4, R30 ;  /* 0x00000004031e7825 */ /* 0x020fc600078e021e */
[----:B------:R-:W2:Y:S04]  /*02d0*/  @P3 LDG.E.EL.128 R4, desc[UR4][R24.64] ;  /* 0x0000000418043981 */ /* 0x000ea8000c2e1d00 */
[----:B------:R1:W3:Y:S04]  /*02e0*/  @P2 LDG.E.EL.128 R16, desc[UR4][R10.64+-0x400] ;  /* 0xfffc00040a102981 */ /* 0x0002e8000c2e1d00 */
[----:B------:R-:W4:Y:S01]  /*02f0*/  @P2 LDG.E.EL.128 R12, desc[UR4][R26.64+-0x400] ;  /* 0xfffc00041a0c2981 */ /* 0x000f22000c2e1d00 */
[----:B------:R-:W-:-:S04]  /*0300*/  IADD3 R20, P4, R3, R2, RZ ;  /* 0x0000000203147210 */ /* 0x000fc80007f9e0ff */
[----:B------:R-:W-:Y:S02]  /*0310*/  LEA.HI.X.SX32 R21, R2, R21, 0x1, P4 ;  /* 0x0000001502157211 */ /* 0x000fe400020f0eff */
[----:B-1----:R-:W-:-:S06]  /*0320*/  CS2R R10, SRZ ;  /* 0x00000000000a7805 */ /* 0x002fcc000001ff00 */
[----:B------:R-:W5:Y:S01]  /*0330*/  @P3 LDG.E.EL.128 R8, desc[UR4][R30.64] ;  /* 0x000000041e083981 */ /* 0x000f62000c2e1d00 */
[----:B------:R-:W-:Y:S02]  /*0340*/  ISETP.LT.AND P4, PT, R0, 0x70800, !P1 ;  /* 0x000708000000780c */ /* 0x000fe40004f81270 */
[----:B---3--:R-:W-:Y:S02]  /*0350*/  SEL R3, R16, RZ, P2 ;  /* 0x000000ff10037207 */ /* 0x008fe40001000000 */
[----:B----4-:R-:W-:Y:S02]  /*0360*/  SEL R12, R12, RZ, P2 ;  /* 0x000000ff0c0c7207 */ /* 0x010fe40001000000 */
[----:B------:R-:W-:Y:S02]  /*0370*/  SEL R13, R13, RZ, P2 ;  /* 0x000000ff0d0d7207 */ /* 0x000fe40001000000 */
[----:B------:R-:W-:Y:S01]  /*0380*/  SEL R2, R17, RZ, P2 ;  /* 0x000000ff11027207 */ /* 0x000fe20001000000 */
[----:B------:R-:W-:Y:S01]  /*0390*/  FADD R3, R3, R12 ;  /* 0x0000000c03037221 */ /* 0x000fe20000000000 */
[----:B--2---:R-:W-:-:S02]  /*03a0*/  SEL R7, R7, RZ, P3 ;  /* 0x000000ff07077207 */ /* 0x004fc40001800000 */
[----:B------:R-:W-:Y:S02]  /*03b0*/  SEL R18, R18, RZ, P2 ;  /* 0x000000ff12127207 */ /* 0x000fe40001000000 */
[----:B------:R-:W-:Y:S02]  /*03c0*/  SEL R19, R19, RZ, P2 ;  /* 0x000000ff13137207 */ /* 0x000fe40001000000 */
[----:B-----5:R-:W-:Y:S02]  /*03d0*/  SEL R12, R11, RZ, P3 ;  /* 0x000000ff0b0c7207 */ /* 0x020fe40001800000 */
[----:B------:R-:W-:Y:S02]  /*03e0*/  SEL R25, R14, RZ, P2 ;  /* 0x000000ff0e197207 */ /* 0x000fe40001000000 */
[----:B------:R-:W-:Y:S01]  /*03f0*/  SEL R24, R15, RZ, P2 ;  /* 0x000000ff0f187207 */ /* 0x000fe20001000000 */
[----:B------:R-:W-:Y:S01]  /*0400*/  FADD R2, R2, R13 ;  /* 0x0000000d02027221 */ /* 0x000fe20000000000 */
[----:B------:R-:W-:Y:S01]  /*0410*/  FADD R11, R7, R12 ;  /* 0x0000000c070b7221 */ /* 0x000fe20000000000 */
[----:B------:R-:W-:Y:S01]  /*0420*/  FADD R25, R18, R25 ;  /* 0x0000001912197221 */ /* 0x000fe20000000000 */
[----:B------:R-:W-:Y:S01]  /*0430*/  CS2R R12, SRZ ;  /* 0x00000000000c7805 */ /* 0x000fe2000001ff00 */
[----:B------:R-:W-:Y:S01]  /*0440*/  FADD R24, R19, R24 ;  /* 0x0000001813187221 */ /* 0x000fe20000000000 */
[----:B------:R-:W-:-:S02]  /*0450*/  CS2R R14, SRZ ;  /* 0x00000000000e7805 */ /* 0x000fc4000001ff00 */
[----:B------:R-:W-:Y:S02]  /*0460*/  CS2R R16, SRZ ;  /* 0x0000000000107805 */ /* 0x000fe4000001ff00 */
[----:B------:R-:W-:Y:S02]  /*0470*/  CS2R R18, SRZ ;  /* 0x0000000000127805 */ /* 0x000fe4000001ff00 */
[----:B------:R-:W2:Y:S04]  /*0480*/  @P4 LDG.E.EL.128 R12, desc[UR4][R30.64] ;  /* 0x000000041e0c4981 */ /* 0x000ea8000c2e1d00 */
[----:B------:R-:W3:Y:S01]  /*0490*/  @P4 LDG.E.EL.128 R16, desc[UR4][R28.64] ;  /* 0x000000041c104981 */ /* 0x000ee2000c2e1d00 */
[----:B------:R-:W-:Y:S02]  /*04a0*/  SEL R6, R6, RZ, P3 ;  /* 0x000000ff06067207 */ /* 0x000fe40001800000 */
[----:B------:R-:W-:-:S02]  /*04b0*/  SEL R7, R10, RZ, P3 ;  /* 0x000000ff0a077207 */ /* 0x000fc40001800000 */
[----:B------:R-:W-:-:S03]  /*04c0*/  SEL R5, R5, RZ, P3 ;  /* 0x000000ff05057207 */ /* 0x000fc60001800000 */
[----:B------:R-:W-:Y:S01]  /*04d0*/  FADD R10, R6, R7 ;  /* 0x00000007060a7221 */ /* 0x000fe20000000000 */
[----:B------:R-:W-:Y:S02]  /*04e0*/  SEL R6, R9, RZ, P3 ;  /* 0x000000ff09067207 */ /* 0x000fe40001800000 */
[----:B------:R-:W-:-:S03]  /*04f0*/  ISETP.LT.AND P0, PT, R22, 0x70800, P0 ;  /* 0x000708001600780c */ /* 0x000fc60000701270 */
[----:B------:R-:W-:Y:S01]  /*0500*/  FADD R9, R5, R6 ;  /* 0x0000000605097221 */ /* 0x000fe20000000000 */
[----:B------:R-:W-:Y:S02]  /*0510*/  SEL R4, R4, RZ, P3 ;  /* 0x000000ff04047207 */ /* 0x000fe40001800000 */
[----:B------:R-:W-:Y:S02]  /*0520*/  SEL R7, R8, RZ, P3 ;  /* 0x000000ff08077207 */ /* 0x000fe40001800000 */
[----:B------:R-:W-:Y:S02]  /*0530*/  LEA R32, P5, R20, UR6, 0x2 ;  /* 0x0000000614207c11 */ /* 0x000fe4000f8a10ff */
[----:B------:R-:W-:Y:S01]  /*0540*/  ISETP.GE.AND P2, PT, R22, 0x70800, PT ;  /* 0x000708001600780c */ /* 0x000fe20003f46270 */
[----:B------:R-:W-:Y:S01]  /*0550*/  FADD R8, R4, R7 ;  /* 0x0000000704087221 */ /* 0x000fe20000000000 */
[----:B------:R-:W-:Y:S02]  /*0560*/  LEA.HI.X R33, R20, UR7, R21, 0x2, P5 ;  /* 0x0000000714217c11 */ /* 0x000fe4000a8f1415 */
[----:B------:R-:W-:-:S02]  /*0570*/  CS2R R20, SRZ ;  /* 0x0000000000147805 */ /* 0x000fc4000001ff00 */
[----:B------:R-:W-:Y:S02]  /*0580*/  CS2R R22, SRZ ;  /* 0x0000000000167805 */ /* 0x000fe4000001ff00 */
[----:B------:R-:W-:-:S04]  /*0590*/  CS2R R6, SRZ ;  /* 0x0000000000067805 */ /* 0x000fc8000001ff00 */
[----:B------:R-:W4:Y:S01]  /*05a0*/  @P0 LDG.E.EL.128 R20, desc[UR4][R32.64+-0x400] ;  /* 0xfffc000420140981 */ /* 0x000f22000c2e1d00 */
[----:B--2---:R-:W-:Y:S02]  /*05b0*/  SEL R5, R12, RZ, P4 ;  /* 0x000000ff0c057207 */ /* 0x004fe40002000000 */
[----:B---3--:R-:W-:-:S05]  /*05c0*/  SEL R12, R16, RZ, P4 ;  /* 0x000000ff100c7207 */ /* 0x008fca0002000000 */
[----:B------:R-:W-:Y:S01]  /*05d0*/  FADD R12, R12, R5 ;  /* 0x000000050c0c7221 */ /* 0x000fe20000000000 */
[----:B------:R-:W-:-:S06]  /*05e0*/  CS2R R4, SRZ ;  /* 0x0000000000047805 */ /* 0x000fcc000001ff00 */
[----:B------:R-:W2:Y:S01]  /*05f0*/  @P0 LDG.E.EL.128 R4, desc[UR4][R26.64+-0x400] ;  /* 0xfffc00041a040981 */ /* 0x000ea2000c2e1d00 */
[C---:B------:R-:W-:Y:S02]  /*0600*/  FSETP.GTU.AND P3, PT, R12.reuse, RZ, PT ;  /* 0x000000ff0c00720b */ /* 0x040fe40003f6c000 */
[----:B------:R-:W-:Y:S02]  /*0610*/  SEL R28, R15, RZ, P4 ;  /* 0x000000ff0f1c7207 */ /* 0x000fe40002000000 */
[----:B------:R-:W-:Y:S02]  /*0620*/  FSEL R12, R12, RZ, P3 ;  /* 0x000000ff0c0c7208 */ /* 0x000fe40001800000 */
[----:B------:R-:W-:Y:S02]  /*0630*/  SEL R15, R19, RZ, P4 ;  /* 0x000000ff130f7207 */ /* 0x000fe40002000000 */
[----:B------:R-:W-:Y:S02]  /*0640*/  SEL R13, R13, RZ, P4 ;  /* 0x000000ff0d0d7207 */ /* 0x000fe40002000000 */
[----:B------:R-:W-:-:S02]  /*0650*/  SEL R14, R14, RZ, P4 ;  /* 0x000000ff0e0e7207 */ /* 0x000fc40002000000 */
[----:B------:R-:W-:Y:S02]  /*0660*/  SEL R19, R18, RZ, P4 ;  /* 0x000000ff12137207 */ /* 0x000fe40002000000 */
[----:B------:R-:W-:Y:S02]  /*0670*/  SEL R16, R17, RZ, P4 ;  /* 0x000000ff11107207 */ /* 0x000fe40002000000 */
[----:B------:R-:W-:Y:S02]  /*0680*/  FSETP.GEU.AND P4, PT, R12, 6, PT ;  /* 0x40c000000c00780b */ /* 0x000fe40003f8e000 */
[----:B------:R-:W-:Y:S01]  /*0690*/  FSETP.GTU.AND P3, PT, R3, RZ, PT ;  /* 0x000000ff0300720b */ /* 0x000fe20003f6c000 */
[----:B------:R-:W-:Y:S01]  /*06a0*/  FADD R13, R16, R13 ;  /* 0x0000000d100d7221 */ /* 0x000fe20000000000 */
[----:B------:R-:W-:Y:S01]  /*06b0*/  FSETP.NAN.AND P5, PT, R12, R12, PT ;  /* 0x0000000c0c00720b */ /* 0x000fe20003fa8000 */
[----:B------:R-:W-:Y:S01]  /*06c0*/  FADD R14, R19, R14 ;  /* 0x0000000e130e7221 */ /* 0x000fe20000000000 */
[----:B------:R-:W-:-:S02]  /*06d0*/  FSEL R3, R3, RZ, P3 ;  /* 0x000000ff03037208 */ /* 0x000fc40001800000 */
[----:B------:R-:W-:Y:S01]  /*06e0*/  FSETP.GTU.AND P6, PT, R13, RZ, PT ;  /* 0x000000ff0d00720b */ /* 0x000fe20003fcc000 */
[----:B------:R-:W-:Y:S01]  /*06f0*/  FADD R15, R15, R28 ;  /* 0x0000001c0f0f7221 */ /* 0x000fe20000000000 */
[----:B------:R-:W-:-:S03]  /*0700*/  FSETP.GTU.AND P3, PT, R2, RZ, PT ;  /* 0x000000ff0200720b */ /* 0x000fc60003f6c000 */
[----:B------:R-:W-:Y:S02]  /*0710*/  @P4 FSEL R12, R12, 6, P5 ;  /* 0x40c000000c0c4808 */ /* 0x000fe40002800000 */
[----:B------:R-:W-:Y:S02]  /*0720*/  FSETP.GEU.AND P5, PT, R3, 6, PT ;  /* 0x40c000000300780b */ /* 0x000fe40003fae000 */
[----:B------:R-:W-:Y:S02]  /*0730*/  FSETP.GTU.AND P4, PT, R14, RZ, PT ;  /* 0x000000ff0e00720b */ /* 0x000fe40003f8c000 */
[----:B------:R-:W-:Y:S02]  /*0740*/  FSEL R13, R13, RZ, P6 ;  /* 0x000000ff0d0d7208 */ /* 0x000fe40003000000 */
[----:B------:R-:W-:Y:S02]  /*0750*/  FSETP.GTU.AND P6, PT, R25, RZ, PT ;  /* 0x000000ff1900720b */ /* 0x000fe40003fcc000 */
[----:B------:R-:W-:-:S02]  /*0760*/  FSEL R2, R2, RZ, P3 ;  /* 0x000000ff02027208 */ /* 0x000fc40001800000 */
[----:B------:R-:W-:Y:S02]  /*0770*/  FSETP.GTU.AND P3, PT, R15, RZ, PT ;  /* 0x000000ff0f00720b */ /* 0x000fe40003f6c000 */
[----:B------:R-:W-:Y:S02]  /*0780*/  FSEL R14, R14, RZ, P4 ;  /* 0x000000ff0e0e7208 */ /* 0x000fe40002000000 */
[----:B------:R-:W-:Y:S02]  /*0790*/  FSETP.GEU.AND P4, PT, R13, 6, PT ;  /* 0x40c000000d00780b */ /* 0x000fe40003f8e000 */
[----:B------:R-:W-:Y:S02]  /*07a0*/  FSEL R25, R25, RZ, P6 ;  /* 0x000000ff19197208 */ /* 0x000fe40003000000 */
[----:B------:R-:W-:Y:S02]  /*07b0*/  FSETP.NAN.AND P6, PT, R3, R3, PT ;  /* 0x000000030300720b */ /* 0x000fe40003fc8000 */
[----:B------:R-:W-:-:S02]  /*07c0*/  FSEL R15, R15, RZ, P3 ;  /* 0x000000ff0f0f7208 */ /* 0x000fc40001800000 */
[----:B------:R-:W-:Y:S02]  /*07d0*/  FSETP.GTU.AND P3, PT, R24, RZ, PT ;  /* 0x000000ff1800720b */ /* 0x000fe40003f6c000 */
[----:B------:R-:W-:Y:S02]  /*07e0*/  @P5 FSEL R3, R3, 6, P6 ;  /* 0x40c0000003035808 */ /* 0x000fe40003000000 */
[----:B------:R-:W-:Y:S02]  /*07f0*/  FSETP.GEU.AND P6, PT, R2, 6, PT ;  /* 0x40c000000200780b */ /* 0x000fe40003fce000 */
[----:B------:R-:W-:Y:S02]  /*0800*/  FSEL R24, R24, RZ, P3 ;  /* 0x000000ff18187208 */ /* 0x000fe40001800000 */
[----:B------:R-:W-:Y:S02]  /*0810*/  FSETP.NAN.AND P5, PT, R13, R13, PT ;  /* 0x0000000d0d00720b */ /* 0x000fe40003fa8000 */
[----:B------:R-:W-:-:S02]  /*0820*/  FSETP.GEU.AND P3, PT, R14, 6, PT ;  /* 0x40c000000e00780b */ /* 0x000fc40003f6e000 */
[----:B------:R-:W-:Y:S02]  /*0830*/  @P4 FSEL R13, R13, 6, P5 ;  /* 0x40c000000d0d4808 */ /* 0x000fe40002800000 */
[----:B------:R-:W-:Y:S02]  /*0840*/  FSETP.GEU.AND P4, PT, R25, 6, PT ;  /* 0x40c000001900780b */ /* 0x000fe40003f8e000 */
[----:B----4-:R-:W-:Y:S02]  /*0850*/  SEL R20, R20, RZ, P0 ;  /* 0x000000ff14147207 */ /* 0x010fe40000000000 */
[----:B------:R-:W-:Y:S02]  /*0860*/  FSETP.NAN.AND P5, PT, R2, R2, PT ;  /* 0x000000020200720b */ /* 0x000fe40003fa8000 */
[----:B------:R-:W-:Y:S02]  /*0870*/  SEL R21, R21, RZ, P0 ;  /* 0x000000ff15157207 */ /* 0x000fe40000000000 */
[----:B------:R-:W-:-:S02]  /*0880*/  SEL R22, R22, RZ, P0 ;  /* 0x000000ff16167207 */ /* 0x000fc40000000000 */
[----:B------:R-:W-:Y:S02]  /*0890*/  SEL R23, R23, RZ, P0 ;  /* 0x000000ff17177207 */ /* 0x000fe40000000000 */
[----:B------:R-:W-:Y:S02]  /*08a0*/  @P6 FSEL R2, R2, 6, P5 ;  /* 0x40c0000002026808 */ /* 0x000fe40002800000 */
[C---:B------:R-:W-:Y:S02]  /*08b0*/  FSETP.GTU.AND P6, PT, R8.reuse, RZ, PT ;  /* 0x000000ff0800720b */ /* 0x040fe40003fcc000 */
[----:B------:R-:W-:Y:S02]  /*08c0*/  FSETP.GEU.AND P5, PT, R15, 6, PT ;  /* 0x40c000000f00780b */ /* 0x000fe40003fae000 */
[----:B------:R-:W-:Y:S02]  /*08d0*/  FSEL R8, R8, RZ, P6 ;  /* 0x000000ff08087208 */ /* 0x000fe40003000000 */
[----:B------:R-:W-:-:S02]  /*08e0*/  FSEL R12, R12, R3, !P1 ;  /* 0x000000030c0c7208 */ /* 0x000fc40004800000 */
[----:B------:R-:W-:Y:S02]  /*08f0*/  FSEL R13, R13, R2, !P1 ;  /* 0x000000020d0d7208 */ /* 0x000fe40004800000 */
[----:B--2---:R-:W-:Y:S02]  /*0900*/  SEL R19, R4, RZ, P0 ;  /* 0x000000ff04137207 */ /* 0x004fe40000000000 */
[----:B------:R-:W-:Y:S02]  /*0910*/  SEL R17, R6, RZ, P0 ;  /* 0x000000ff06117207 */ /* 0x000fe40000000000 */
[----:B------:R-:W-:Y:S02]  /*0920*/  SEL R4, R5, RZ, P0 ;  /* 0x000000ff05047207 */ /* 0x000fe40000000000 */
[----:B------:R-:W-:Y:S02]  /*0930*/  SEL R6, R7, RZ, P0 ;  /* 0x000000ff07067207 */ /* 0x000fe40000000000 */
[----:B------:R-:W-:Y:S01]  /*0940*/  FSETP.NAN.AND P0, PT, R14, R14, PT ;  /* 0x0000000e0e00720b */ /* 0x000fe20003f08000 */
[----:B------:R-:W-:-:S03]  /*0950*/  FADD R19, R20, R19 ;  /* 0x0000001314137221 */ /* 0x000fc60000000000 */
[----:B------:R-:W-:Y:S02]  /*0960*/  @P3 FSEL R14, R14, 6, P0 ;  /* 0x40c000000e0e3808 */ /* 0x000fe40000000000 */
[----:B------:R-:W-:Y:S02]  /*0970*/  FSETP.NAN.AND P3, PT, R25, R25, PT ;  /* 0x000000191900720b */ /* 0x000fe40003f68000 */
[----:B------:R-:W-:Y:S02]  /*0980*/  FSETP.GTU.AND P6, PT, R19, RZ, PT ;  /* 0x000000ff1300720b */ /* 0x000fe40003fcc000 */
[----:B------:R-:W-:Y:S02]  /*0990*/  @P4 FSEL R25, R25, 6, P3 ;  /* 0x40c0000019194808 */ /* 0x000fe40001800000 */
[----:B------:R-:W-:Y:S02]  /*09a0*/  FSETP.GEU.AND P4, PT, R24, 6, PT ;  /* 0x40c000001800780b */ /* 0x000fe40003f8e000 */
[----:B------:R-:W-:-:S02]  /*09b0*/  FSETP.GTU.AND P0, PT, R9, RZ, PT ;  /* 0x000000ff0900720b */ /* 0x000fc40003f0c000 */
[----:B------:R-:W-:Y:S02]  /*09c0*/  FSEL R7, R19, RZ, P6 ;  /* 0x000000ff13077208 */ /* 0x000fe40003000000 */
[----:B------:R-:W-:Y:S02]  /*09d0*/  FSETP.GEU.AND P3, PT, R8, 6, PT ;  /* 0x40c000000800780b */ /* 0x000fe40003f6e000 */
[----:B------:R-:W-:Y:S02]  /*09e0*/  FSETP.NAN.AND P6, PT, R15, R15, PT ;  /* 0x0000000f0f00720b */ /* 0x000fe40003fc8000 */
[----:B------:R-:W-:Y:S02]  /*09f0*/  FSEL R9, R9, RZ, P0 ;  /* 0x000000ff09097208 */ /* 0x000fe40000000000 */
[----:B------:R-:W-:Y:S02]  /*0a00*/  FSETP.GTU.AND P0, PT, R10, RZ, PT ;  /* 0x000000ff0a00720b */ /* 0x000fe40003f0c000 */
[----:B------:R-:W-:Y:S01]  /*0a10*/  @P5 FSEL R15, R15, 6, P6 ;  /* 0x40c000000f0f5808 */ /* 0x000fe20003000000 */
[----:B------:R-:W-:Y:S01]  /*0a20*/  FADD R21, R21, R4 ;  /* 0x0000000415157221 */ /* 0x000fe20000000000 */
[----:B------:R-:W-:Y:S01]  /*0a30*/  FSETP.GEU.AND P5, PT, R7, 6, PT ;  /* 0x40c000000700780b */ /* 0x000fe20003fae000 */
[----:B------:R-:W1:Y:S01]  /*0a40*/  LDC.64 R4, c[0x0][0x230] ;  /* 0x00008c00ff047b82 */ /* 0x000e620000000a00 */
[----:B------:R-:W-:-:S02]  /*0a50*/  FSETP.NAN.AND P6, PT, R24, R24, PT ;  /* 0x000000181800720b */ /* 0x000fc40003fc8000 */
[----:B------:R-:W-:Y:S02]  /*0a60*/  FSEL R10, R10, RZ, P0 ;  /* 0x000000ff0a0a7208 */ /* 0x000fe40000000000 */
[----:B------:R-:W-:Y:S02]  /*0a70*/  FSETP.NAN.AND P0, PT, R8, R8, PT ;  /* 0x000000080800720b */ /* 0x000fe40003f08000 */
[----:B------:R-:W-:Y:S02]  /*0a80*/  @P4 FSEL R24, R24, 6, P6 ;  /* 0x40c0000018184808 */ /* 0x000fe40003000000 */
[----:B------:R-:W-:Y:S02]  /*0a90*/  FSETP.GEU.AND P4, PT, R9, 6, PT ;  /* 0x40c000000900780b */ /* 0x000fe40003f8e000 */
[----:B------:R-:W-:Y:S02]  /*0aa0*/  FSETP.GTU.AND P6, PT, R21, RZ, PT ;  /* 0x000000ff1500720b */ /* 0x000fe40003fcc000 */
[----:B------:R-:W-:-:S02]  /*0ab0*/  @P3 FSEL R8, R8, 6, P0 ;  /* 0x40c0000008083808 */ /* 0x000fc40000000000 */
[----:B------:R-:W-:Y:S02]  /*0ac0*/  FSETP.GEU.AND P0, PT, R10, 6, PT ;  /* 0x40c000000a00780b */ /* 0x000fe40003f0e000 */
[----:B------:R-:W-:Y:S02]  /*0ad0*/  FSETP.NAN.AND P3, PT, R7, R7, PT ;  /* 0x000000070700720b */ /* 0x000fe40003f68000 */
[----:B------:R-:W-:Y:S02]  /*0ae0*/  FSEL R16, R21, RZ, P6 ;  /* 0x000000ff15107208 */ /* 0x000fe40003000000 */
[----:B------:R-:W-:Y:S02]  /*0af0*/  FSETP.GTU.AND P6, PT, R11, RZ, PT ;  /* 0x000000ff0b00720b */ /* 0x000fe40003fcc000 */
[----:B------:R-:W-:Y:S01]  /*0b00*/  @P5 FSEL R7, R7, 6, P3 ;  /* 0x40c0000007075808 */ /* 0x000fe20001800000 */
[----:B------:R-:W-:Y:S01]  /*0b10*/  FADD R17, R22, R17 ;  /* 0x0000001116117221 */ /* 0x000fe20000000000 */
[----:B------:R-:W-:Y:S01]  /*0b20*/  FSETP.GEU.AND P3, PT, R16, 6, PT ;  /* 0x40c000001000780b */ /* 0x000fe20003f6e000 */
[----:B------:R-:W-:Y:S01]  /*0b30*/  FADD R6, R23, R6 ;  /* 0x0000000617067221 */ /* 0x000fe20000000000 */
[----:B------:R-:W-:-:S02]  /*0b40*/  FSETP.NAN.AND P5, PT, R9, R9, PT ;  /* 0x000000090900720b */ /* 0x000fc40003fa8000 */
[----:B------:R-:W-:Y:S02]  /*0b50*/  FSEL R11, R11, RZ, P6 ;  /* 0x000000ff0b0b7208 */ /* 0x000fe40003000000 */
[----:B------:R-:W-:Y:S02]  /*0b60*/  FSETP.NAN.AND P6, PT, R10, R10, PT ;  /* 0x0000000a0a00720b */ /* 0x000fe40003fc8000 */
[----:B------:R-:W-:Y:S02]  /*0b70*/  @P4 FSEL R9, R9, 6, P5 ;  /* 0x40c0000009094808 */ /* 0x000fe40002800000 */
[----:B------:R-:W-:Y:S02]  /*0b80*/  FSETP.GTU.AND P4, PT, R17, RZ, PT ;  /* 0x000000ff1100720b */ /* 0x000fe40003f8c000 */
[----:B------:R-:W-:Y:S02]  /*0b90*/  FSETP.GTU.AND P5, PT, R6, RZ, PT ;  /* 0x000000ff0600720b */ /* 0x000fe40003fac000 */
[----:B------:R-:W-:-:S02]  /*0ba0*/  @P0 FSEL R10, R10, 6, P6 ;  /* 0x40c000000a0a0808 */ /* 0x000fc40003000000 */
[----:B------:R-:W-:Y:S02]  /*0bb0*/  FSETP.GEU.AND P0, PT, R11, 6, PT ;  /* 0x40c000000b00780b */ /* 0x000fe40003f0e000 */
[----:B------:R-:W-:Y:S02]  /*0bc0*/  FSETP.NAN.AND P6, PT, R16, R16, PT ;  /* 0x000000101000720b */ /* 0x000fe40003fc8000 */
[----:B------:R-:W-:Y:S02]  /*0bd0*/  FSEL R17, R17, RZ, P4 ;  /* 0x000000ff11117208 */ /* 0x000fe40002000000 */
[----:B------:R-:W-:Y:S02]  /*0be0*/  FSEL R6, R6, RZ, P5 ;  /* 0x000000ff06067208 */ /* 0x000fe40002800000 */
[----:B------:R-:W-:Y:S02]  /*0bf0*/  @P3 FSEL R16, R16, 6, P6 ;  /* 0x40c0000010103808 */ /* 0x000fe40003000000 */
[----:B------:R-:W-:-:S02]  /*0c00*/  FSETP.GEU.AND P5, PT, R17, 6, PT ;  /* 0x40c000001100780b */ /* 0x000fc40003fae000 */
[----:B------:R-:W-:Y:S02]  /*0c10*/  FSETP.GEU.AND P3, PT, R6, 6, PT ;  /* 0x40c000000600780b */ /* 0x000fe40003f6e000 */
[C---:B------:R-:W-:Y:S02]  /*0c20*/  ISETP.GE.AND P4, PT, R0.reuse, 0x70800, PT ;  /* 0x000708000000780c */ /* 0x040fe40003f86270 */
[C---:B------:R-:W-:Y:S01]  /*0c30*/  FSETP.NAN.AND P6, PT, R11.reuse, R11, PT ;  /* 0x0000000b0b00720b */ /* 0x040fe20003fc8000 */
[----:B-1----:R-:W-:Y:S01]  /*0c40*/  IMAD.WIDE R4, R0, 0x4, R4 ;  /* 0x0000000400047825 */ /* 0x002fe200078e0204 */
[----:B------:R-:W-:Y:S02]  /*0c50*/  FSEL R14, R14, R25, !P1 ;  /* 0x000000190e0e7208 */ /* 0x000fe40004800000 */
[----:B------:R-:W-:Y:S02]  /*0c60*/  @P0 FSEL R11, R11, 6, P6 ;  /* 0x40c000000b0b0808 */ /* 0x000fe40003000000 */
[----:B------:R-:W-:-:S02]  /*0c70*/  FSEL R15, R15, R24, !P1 ;  /* 0x000000180f0f7208 */ /* 0x000fc40004800000 */
[C---:B------:R-:W-:Y:S02]  /*0c80*/  FSETP.NAN.AND P0, PT, R17.reuse, R17, PT ;  /* 0x000000111100720b */ /* 0x040fe40003f08000 */
[C---:B------:R-:W-:Y:S01]  /*0c90*/  FSETP.NAN.AND P6, PT, R6.reuse, R6, PT ;  /* 0x000000060600720b */ /* 0x040fe20003fc8000 */
[----:B------:R1:W-:Y:S01]  /*0ca0*/  @!P4 STG.E.128 desc[UR4][R4.64], R12 ;  /* 0x0000000c0400c986 */ /* 0x0003e2000c101d04 */
[----:B------:R-:W-:Y:S02]  /*0cb0*/  @P5 FSEL R17, R17, 6, P0 ;  /* 0x40c0000011115808 */ /* 0x000fe40000000000 */
[----:B------:R-:W-:Y:S02]  /*0cc0*/  @P3 FSEL R6, R6, 6, P6 ;  /* 0x40c0000006063808 */ /* 0x000fe40003000000 */
[----:B------:R-:W-:Y:S02]  /*0cd0*/  FSEL R8, R8, R7, !P1 ;  /* 0x0000000708087208 */ /* 0x000fe40004800000 */
[----:B------:R-:W-:-:S02]  /*0ce0*/  FSEL R9, R9, R16, !P1 ;  /* 0x0000001009097208 */ /* 0x000fc40004800000 */
[----:B------:R-:W-:Y:S02]  /*0cf0*/  FSEL R10, R10, R17, !P1 ;  /* 0x000000110a0a7208 */ /* 0x000fe40004800000 */
[----:B------:R-:W-:Y:S01]  /*0d00*/  FSEL R11, R11, R6, !P1 ;  /* 0x000000060b0b7208 */ /* 0x000fe20004800000 */
[----:B------:R-:W-:Y:S06]  /*0d10*/  @P2 EXIT ;  /* 0x000000000000294d */ /* 0x000fec0003800000 */
[----:B------:R-:W-:Y:S01]  /*0d20*/  STG.E.128 desc[UR4][R4.64+0x800], R8 ;  /* 0x0008000804007986 */ /* 0x000fe2000c101d04 */
[----:B------:R-:W-:Y:S05]  /*0d30*/  EXIT ;  /* 0x000000000000794d */ /* 0x000fea0003800000 */
.L_x_0:
[----:B------:R-:W-:-:S00]  /*0d40*/  BRA `(.L_x_0) ;  /* 0xfffffffc00fc7947 */ /* 0x000fc0000383ffff */
[----:B------:R-:W-:-:S00]  /*0d50*/  NOP ;  /* 0x0000000000007918 */ /* 0x000fc00000000000 */
        /* <DEDUP_REMOVED lines=10> */
.L_x_1:


//--------------------- .nv.constant0.triton_poi_fused_cat_29 --------------------------
	.section	.nv.constant0.triton_poi_fused_cat_29,"a",@progbits
	.sectionflags	@""
	.align	4
.nv.constant0.triton_poi_fused_cat_29:
	.zero		572
